//
// Generated by NVIDIA NVVM Compiler
//
// Compiler Build ID: CL-36424714
// Cuda compilation tools, release 13.0, V13.0.88
// Based on NVVM 20.0.0
//

.version 9.0
.target sm_100
.address_size 64

	// .globl	_Z13sample_kernelPfS_i

.visible .entry _Z13sample_kernelPfS_i(
	.param .u64 .ptr .align 1 _Z13sample_kernelPfS_i_param_0,
	.param .u64 .ptr .align 1 _Z13sample_kernelPfS_i_param_1,
	.param .u32 _Z13sample_kernelPfS_i_param_2
)
{
	.reg .pred 	%p<2>;
	.reg .b32 	%r<6>;
	.reg .b32 	%f<2>;
	.reg .b64 	%rd<8>;

	ld.param.u64 	%rd1, [_Z13sample_kernelPfS_i_param_0];
	ld.param.u64 	%rd2, [_Z13sample_kernelPfS_i_param_1];
	ld.param.u32 	%r2, [_Z13sample_kernelPfS_i_param_2];
	mov.u32 	%r3, %ctaid.x;
	mov.u32 	%r4, %ntid.x;
	mov.u32 	%r5, %tid.x;
	mad.lo.s32 	%r1, %r3, %r4, %r5;
	setp.ge.s32 	%p1, %r1, %r2;
	@%p1 bra 	$L__BB0_2;
	cvta.to.global.u64 	%rd3, %rd1;
	cvta.to.global.u64 	%rd4, %rd2;
	mul.wide.s32 	%rd5, %r1, 4;
	add.s64 	%rd6, %rd3, %rd5;
	ld.global.f32 	%f1, [%rd6];
	add.s64 	%rd7, %rd4, %rd5;
	st.global.f32 	[%rd7], %f1;
$L__BB0_2:
	ret;

}


// ===== COMPILED SASS (sm_100) =====

	.target	sm_100

	.elftype	@"ET_EXEC"


//--------------------- .note.nv.tkinfo           --------------------------
	.section	.note.nv.tkinfo,"",@"SHT_NOTE"
	.sectionflags	@"SHF_NOTE_NV_TKINFO"
	.tkinfo
        /*0018*/ 	.word	0x00000002
        /*0030*/ 	.string	""
        /*0030*/ 	.string	"ptxas"
        /*0030*/ 	.string	"Cuda compilation tools, release 13.0, V13.0.88"
        /*0030*/ 	.string	"Build cuda_13.0.r13.0/compiler.36424714_0"
        /*0030*/ 	.string	"-arch sm_100 -m 64 "



//--------------------- .note.nv.cuinfo           --------------------------
	.section	.note.nv.cuinfo,"",@"SHT_NOTE"
	.sectionflags	@"SHF_NOTE_NV_CUINFO"
        /*0018*/ 	.short	0x0002
        /*001a*/ 	.short	0x0064
        /*001c*/ 	.short	0x0082
	.zero		2


//--------------------- .nv.info                  --------------------------
	.section	.nv.info,"",@"SHT_CUDA_INFO"
	.align	4


	//----- nvinfo : EIATTR_REGCOUNT
	.align		4
        /*0000*/ 	.byte	0x04, 0x2f
        /*0002*/ 	.short	(.L_1 - .L_0)
	.align		4
.L_0:
        /*0004*/ 	.word	index@(_Z13sample_kernelPfS_i)
        /*0008*/ 	.word	0x0000000a


	//----- nvinfo : EIATTR_FRAME_SIZE
	.align		4
.L_1:
        /*000c*/ 	.byte	0x04, 0x11
        /*000e*/ 	.short	(.L_3 - .L_2)
	.align		4
.L_2:
        /*0010*/ 	.word	index@(_Z13sample_kernelPfS_i)
        /*0014*/ 	.word	0x00000000


	//----- nvinfo : EIATTR_MIN_STACK_SIZE
	.align		4
.L_3:
        /*0018*/ 	.byte	0x04, 0x12
        /*001a*/ 	.short	(.L_5 - .L_4)
	.align		4
.L_4:
        /*001c*/ 	.word	index@(_Z13sample_kernelPfS_i)
        /*0020*/ 	.word	0x00000000
.L_5:


//--------------------- .nv.compat                --------------------------
	.section	.nv.compat,"",@"SHT_CUDA_COMPAT_INFO"
	.align	4
        /*0000*/ 	.byte	0x02, 0x09, 0x00, 0x00, 0x02, 0x02, 0x01, 0x00, 0x02, 0x05, 0x05, 0x00, 0x03, 0x07, 0x01, 0x01
        /*0010*/ 	.byte	0x02, 0x03, 0x00, 0x00, 0x02, 0x06, 0x01, 0x00, 0x04, 0x0b, 0x08, 0x00, 0x09, 0x00, 0x00, 0x00
        /*0020*/ 	.byte	0x00, 0x00, 0x00, 0x00


//--------------------- .nv.info._Z13sample_kernelPfS_i --------------------------
	.section	.nv.info._Z13sample_kernelPfS_i,"",@"SHT_CUDA_INFO"
	.sectionflags	@""
	.align	4


	//----- nvinfo : EIATTR_CUDA_API_VERSION
	.align		4
        /*0000*/ 	.byte	0x04, 0x37
        /*0002*/ 	.short	(.L_7 - .L_6)
.L_6:
        /*0004*/ 	.word	0x00000082


	//----- nvinfo : EIATTR_KPARAM_INFO
	.align		4
.L_7:
        /*0008*/ 	.byte	0x04, 0x17
        /*000a*/ 	.short	(.L_9 - .L_8)
.L_8:
        /*000c*/ 	.word	0x00000000
        /*0010*/ 	.short	0x0002
        /*0012*/ 	.short	0x0010
        /*0014*/ 	.byte	0x00, 0xf0, 0x11, 0x00


	//----- nvinfo : EIATTR_KPARAM_INFO
	.align		4
.L_9:
        /*0018*/ 	.byte	0x04, 0x17
        /*001a*/ 	.short	(.L_11 - .L_10)
.L_10:
        /*001c*/ 	.word	0x00000000
        /*0020*/ 	.short	0x0001
        /*0022*/ 	.short	0x0008
        /*0024*/ 	.byte	0x00, 0xf5, 0x21, 0x00


	//----- nvinfo : EIATTR_KPARAM_INFO
	.align		4
.L_11:
        /*0028*/ 	.byte	0x04, 0x17
        /*002a*/ 	.short	(.L_13 - .L_12)
.L_12:
        /*002c*/ 	.word	0x00000000
        /*0030*/ 	.short	0x0000
        /*0032*/ 	.short	0x0000
        /*0034*/ 	.byte	0x00, 0xf5, 0x21, 0x00


	//----- nvinfo : EIATTR_SPARSE_MMA_MASK
	.align		4
.L_13:
        /*0038*/ 	.byte	0x03, 0x50
        /*003a*/ 	.short	0x0000


	//----- nvinfo : EIATTR_MAXREG_COUNT
	.align		4
        /*003c*/ 	.byte	0x03, 0x1b
        /*003e*/ 	.short	0x00ff


	//----- nvinfo : EIATTR_MERCURY_ISA_VERSION
	.align		4
        /*0040*/ 	.byte	0x03, 0x5f
        /*0042*/ 	.short	0x0101


	//----- nvinfo : EIATTR_VRC_CTA_INIT_COUNT
	.align		4
        /*0044*/ 	.byte	0x02, 0x4a
	.zero		1
	.zero		1


	//----- nvinfo : EIATTR_EXIT_INSTR_OFFSETS
	.align		4
        /*0048*/ 	.byte	0x04, 0x1c
        /*004a*/ 	.short	(.L_15 - .L_14)


	//   ....[0]....
.L_14:
        /*004c*/ 	.word	0x00000070


	//   ....[1]....
        /*0050*/ 	.word	0x000000f0


	//----- nvinfo : EIATTR_CBANK_PARAM_SIZE
	.align		4
.L_15:
        /*0054*/ 	.byte	0x03, 0x19
        /*0056*/ 	.short	0x0014


	//----- nvinfo : EIATTR_PARAM_CBANK
	.align		4
        /*0058*/ 	.byte	0x04, 0x0a
        /*005a*/ 	.short	(.L_17 - .L_16)
	.align		4
.L_16:
        /*005c*/ 	.word	index@(.nv.constant0._Z13sample_kernelPfS_i)
        /*0060*/ 	.short	0x0380
        /*0062*/ 	.short	0x0014


	//----- nvinfo : EIATTR_SW_WAR
	.align		4
.L_17:
        /*0064*/ 	.byte	0x04, 0x36
        /*0066*/ 	.short	(.L_19 - .L_18)
.L_18:
        /*0068*/ 	.word	0x00000008
.L_19:


//--------------------- .nv.callgraph             --------------------------
	.section	.nv.callgraph,"",@"SHT_CUDA_CALLGRAPH"
	.align	4
	.sectionentsize	8
	.align		4
        /*0000*/ 	.word	0x00000000
	.align		4
        /*0004*/ 	.word	0xffffffff
	.align		4
        /*0008*/ 	.word	0x00000000
	.align		4
        /*000c*/ 	.word	0xfffffffe
	.align		4
        /*0010*/ 	.word	0x00000000
	.align		4
        /*0014*/ 	.word	0xfffffffd
	.align		4
        /*0018*/ 	.word	0x00000000
	.align		4
        /*001c*/ 	.word	0xfffffffc


//--------------------- .text._Z13sample_kernelPfS_i --------------------------
	.section	.text._Z13sample_kernelPfS_i,"ax",@progbits
	.align	128
        .global         _Z13sample_kernelPfS_i
        .type           _Z13sample_kernelPfS_i,@function
        .size           _Z13sample_kernelPfS_i,(.L_x_1 - _Z13sample_kernelPfS_i)
        .other          _Z13sample_kernelPfS_i,@"STO_CUDA_ENTRY STV_DEFAULT"
_Z13sample_kernelPfS_i:
.text._Z13sample_kernelPfS_i:
[----:B------:R-:W-:Y:S01]  /*0000*/  LDC R1, c[0x0][0x37c] ;  /* 0x0000df00ff017b82 */ /* 0x000fe20000000800 */
[----:B------:R-:W0:Y:S07]  /*0010*/  S2R R0, SR_TID.X ;  /* 0x0000000000007919 */ /* 0x000e2e0000002100 */
[----:B------:R-:W0:Y:S01]  /*0020*/  S2UR UR4, SR_CTAID.X ;  /* 0x00000000000479c3 */ /* 0x000e220000002500 */
[----:B------:R-:W1:Y:S07]  /*0030*/  LDCU UR5, c[0x0][0x390] ;  /* 0x00007200ff0577ac */ /* 0x000e6e0008000800 */
[----:B------:R-:W0:Y:S02]  /*0040*/  LDC R7, c[0x0][0x360] ;  /* 0x0000d800ff077b82 */ /* 0x000e240000000800 */
[----:B0-----:R-:W-:-:S05]  /*0050*/  IMAD R7, R7, UR4, R0 ;  /* 0x0000000407077c24 */ /* 0x001fca000f8e0200 */
[----:B-1----:R-:W-:-:S13]  /*0060*/  ISETP.GE.AND P0, PT, R7, UR5, PT ;  /* 0x0000000507007c0c */ /* 0x002fda000bf06270 */
[----:B------:R-:W-:Y:S05]  /*0070*/  @P0 EXIT ;  /* 0x000000000000094d */ /* 0x000fea0003800000 */
[----:B------:R-:W0:Y:S01]  /*0080*/  LDC.64 R2, c[0x0][0x380] ;  /* 0x0000e000ff027b82 */ /* 0x000e220000000a00 */
[----:B------:R-:W1:Y:S07]  /*0090*/  LDCU.64 UR4, c[0x0][0x358] ;  /* 0x00006b00ff0477ac */ /* 0x000e6e0008000a00 */
[----:B------:R-:W2:Y:S01]  /*00a0*/  LDC.64 R4, c[0x0][0x388] ;  /* 0x0000e200ff047b82 */ /* 0x000ea20000000a00 */
[----:B0-----:R-:W-:-:S06]  /*00b0*/  IMAD.WIDE R2, R7, 0x4, R2 ;  /* 0x0000000407027825 */ /* 0x001fcc00078e0202 */
[----:B-1----:R-:W3:Y:S01]  /*00c0*/  LDG.E R3, desc[UR4][R2.64] ;  /* 0x0000000402037981 */ /* 0x002ee2000c1e1900 */
[----:B--2---:R-:W-:-:S05]  /*00d0*/  IMAD.WIDE R4, R7, 0x4, R4 ;  /* 0x0000000407047825 */ /* 0x004fca00078e0204 */
[----:B---3--:R-:W-:Y:S01]  /*00e0*/  STG.E desc[UR4][R4.64], R3 ;  /* 0x0000000304007986 */ /* 0x008fe2000c101904 */
[----:B------:R-:W-:Y:S05]  /*00f0*/  EXIT ;  /* 0x000000000000794d */ /* 0x000fea0003800000 */
.L_x_0:
[----:B------:R-:W-:-:S00]  /*0100*/  BRA `(.L_x_0) ;  /* 0xfffffffc00fc7947 */ /* 0x000fc0000383ffff */
[----:B------:R-:W-:-:S00]  /*0110*/  NOP ;  /* 0x0000000000007918 */ /* 0x000fc00000000000 */
        /* <DEDUP_REMOVED lines=14> */
.L_x_1:


//--------------------- .nv.shared.reserved.0     --------------------------
	.section	.nv.shared.reserved.0,"aw",@nobits
	.weak		__nv_reservedSMEM_offset_0_alias
	.size		__nv_reservedSMEM_offset_0_alias, 0, 64
	.other		__nv_reservedSMEM_offset_0_alias,@"STO_CUDA_RESERVED_SHARED STV_DEFAULT"
__nv_reservedSMEM_offset_0_alias:
	.zero		0
	.zero		64


//--------------------- .nv.constant0._Z13sample_kernelPfS_i --------------------------
	.section	.nv.constant0._Z13sample_kernelPfS_i,"a",@progbits
	.sectionflags	@""
	.align	4
.nv.constant0._Z13sample_kernelPfS_i:
	.zero		916


//--------------------- SYMBOLS --------------------------

	.type		.nv.reservedSmem.offset0,@object
	.size		.nv.reservedSmem.offset0,0x4
